//
// Generated by NVIDIA NVVM Compiler
//
// Compiler Build ID: CL-36424714
// Cuda compilation tools, release 13.0, V13.0.88
// Based on NVVM 20.0.0
//

.version 9.0
.target sm_100
.address_size 64

	// .globl	_Z6kernelPiS_S_S_

.visible .entry _Z6kernelPiS_S_S_(
	.param .u64 .ptr .align 1 _Z6kernelPiS_S_S__param_0,
	.param .u64 .ptr .align 1 _Z6kernelPiS_S_S__param_1,
	.param .u64 .ptr .align 1 _Z6kernelPiS_S_S__param_2,
	.param .u64 .ptr .align 1 _Z6kernelPiS_S_S__param_3
)
{


	ret;

}


// ===== COMPILED SASS (sm_100) =====

	.target	sm_100

	.elftype	@"ET_EXEC"


//--------------------- .note.nv.tkinfo           --------------------------
	.section	.note.nv.tkinfo,"",@"SHT_NOTE"
	.sectionflags	@"SHF_NOTE_NV_TKINFO"
	.tkinfo
        /*0018*/ 	.word	0x00000002
        /*0030*/ 	.string	""
        /*0030*/ 	.string	"ptxas"
        /*0030*/ 	.string	"Cuda compilation tools, release 13.0, V13.0.88"
        /*0030*/ 	.string	"Build cuda_13.0.r13.0/compiler.36424714_0"
        /*0030*/ 	.string	"-arch sm_100 -m 64 "



//--------------------- .note.nv.cuinfo           --------------------------
	.section	.note.nv.cuinfo,"",@"SHT_NOTE"
	.sectionflags	@"SHF_NOTE_NV_CUINFO"
        /*0018*/ 	.short	0x0002
        /*001a*/ 	.short	0x0064
        /*001c*/ 	.short	0x0082
	.zero		2


//--------------------- .nv.info                  --------------------------
	.section	.nv.info,"",@"SHT_CUDA_INFO"
	.align	4


	//----- nvinfo : EIATTR_REGCOUNT
	.align		4
        /*0000*/ 	.byte	0x04, 0x2f
        /*0002*/ 	.short	(.L_1 - .L_0)
	.align		4
.L_0:
        /*0004*/ 	.word	index@(_Z6kernelPiS_S_S_)
        /*0008*/ 	.word	0x00000004


	//----- nvinfo : EIATTR_FRAME_SIZE
	.align		4
.L_1:
        /*000c*/ 	.byte	0x04, 0x11
        /*000e*/ 	.short	(.L_3 - .L_2)
	.align		4
.L_2:
        /*0010*/ 	.word	index@(_Z6kernelPiS_S_S_)
        /*0014*/ 	.word	0x00000000


	//----- nvinfo : EIATTR_MIN_STACK_SIZE
	.align		4
.L_3:
        /*0018*/ 	.byte	0x04, 0x12
        /*001a*/ 	.short	(.L_5 - .L_4)
	.align		4
.L_4:
        /*001c*/ 	.word	index@(_Z6kernelPiS_S_S_)
        /*0020*/ 	.word	0x00000000
.L_5:


//--------------------- .nv.compat                --------------------------
	.section	.nv.compat,"",@"SHT_CUDA_COMPAT_INFO"
	.align	4
        /*0000*/ 	.byte	0x02, 0x09, 0x00, 0x00, 0x02, 0x02, 0x01, 0x00, 0x02, 0x05, 0x05, 0x00, 0x03, 0x07, 0x01, 0x01
        /*0010*/ 	.byte	0x02, 0x03, 0x00, 0x00, 0x02, 0x06, 0x01, 0x00, 0x04, 0x0b, 0x08, 0x00, 0x09, 0x00, 0x00, 0x00
        /*0020*/ 	.byte	0x00, 0x00, 0x00, 0x00


//--------------------- .nv.info._Z6kernelPiS_S_S_ --------------------------
	.section	.nv.info._Z6kernelPiS_S_S_,"",@"SHT_CUDA_INFO"
	.sectionflags	@""
	.align	4


	//----- nvinfo : EIATTR_CUDA_API_VERSION
	.align		4
        /*0000*/ 	.byte	0x04, 0x37
        /*0002*/ 	.short	(.L_7 - .L_6)
.L_6:
        /*0004*/ 	.word	0x00000082


	//----- nvinfo : EIATTR_KPARAM_INFO
	.align		4
.L_7:
        /*0008*/ 	.byte	0x04, 0x17
        /*000a*/ 	.short	(.L_9 - .L_8)
.L_8:
        /*000c*/ 	.word	0x00000000
        /*0010*/ 	.short	0x0003
        /*0012*/ 	.short	0x0018
        /*0014*/ 	.byte	0x00, 0xf5, 0x21, 0x00


	//----- nvinfo : EIATTR_KPARAM_INFO
	.align		4
.L_9:
        /*0018*/ 	.byte	0x04, 0x17
        /*001a*/ 	.short	(.L_11 - .L_10)
.L_10:
        /*001c*/ 	.word	0x00000000
        /*0020*/ 	.short	0x0002
        /*0022*/ 	.short	0x0010
        /*0024*/ 	.byte	0x00, 0xf5, 0x21, 0x00


	//----- nvinfo : EIATTR_KPARAM_INFO
	.align		4
.L_11:
        /*0028*/ 	.byte	0x04, 0x17
        /*002a*/ 	.short	(.L_13 - .L_12)
.L_12:
        /*002c*/ 	.word	0x00000000
        /*0030*/ 	.short	0x0001
        /*0032*/ 	.short	0x0008
        /*0034*/ 	.byte	0x00, 0xf5, 0x21, 0x00


	//----- nvinfo : EIATTR_KPARAM_INFO
	.align		4
.L_13:
        /*0038*/ 	.byte	0x04, 0x17
        /*003a*/ 	.short	(.L_15 - .L_14)
.L_14:
        /*003c*/ 	.word	0x00000000
        /*0040*/ 	.short	0x0000
        /*0042*/ 	.short	0x0000
        /*0044*/ 	.byte	0x00, 0xf5, 0x21, 0x00


	//----- nvinfo : EIATTR_SPARSE_MMA_MASK
	.align		4
.L_15:
        /*0048*/ 	.byte	0x03, 0x50
        /*004a*/ 	.short	0x0000


	//----- nvinfo : EIATTR_MAXREG_COUNT
	.align		4
        /*004c*/ 	.byte	0x03, 0x1b
        /*004e*/ 	.short	0x00ff


	//----- nvinfo : EIATTR_MERCURY_ISA_VERSION
	.align		4
        /*0050*/ 	.byte	0x03, 0x5f
        /*0052*/ 	.short	0x0101


	//----- nvinfo : EIATTR_VRC_CTA_INIT_COUNT
	.align		4
        /*0054*/ 	.byte	0x02, 0x4a
	.zero		1
	.zero		1


	//----- nvinfo : EIATTR_EXIT_INSTR_OFFSETS
	.align		4
        /*0058*/ 	.byte	0x04, 0x1c
        /*005a*/ 	.short	(.L_17 - .L_16)


	//   ....[0]....
.L_16:
        /*005c*/ 	.word	0x00000010


	//----- nvinfo : EIATTR_CBANK_PARAM_SIZE
	.align		4
.L_17:
        /*0060*/ 	.byte	0x03, 0x19
        /*0062*/ 	.short	0x0020


	//----- nvinfo : EIATTR_PARAM_CBANK
	.align		4
        /*0064*/ 	.byte	0x04, 0x0a
        /*0066*/ 	.short	(.L_19 - .L_18)
	.align		4
.L_18:
        /*0068*/ 	.word	index@(.nv.constant0._Z6kernelPiS_S_S_)
        /*006c*/ 	.short	0x0380
        /*006e*/ 	.short	0x0020


	//----- nvinfo : EIATTR_SW_WAR
	.align		4
.L_19:
        /*0070*/ 	.byte	0x04, 0x36
        /*0072*/ 	.short	(.L_21 - .L_20)
.L_20:
        /*0074*/ 	.word	0x00000008
.L_21:


//--------------------- .nv.callgraph             --------------------------
	.section	.nv.callgraph,"",@"SHT_CUDA_CALLGRAPH"
	.align	4
	.sectionentsize	8
	.align		4
        /*0000*/ 	.word	0x00000000
	.align		4
        /*0004*/ 	.word	0xffffffff
	.align		4
        /*0008*/ 	.word	0x00000000
	.align		4
        /*000c*/ 	.word	0xfffffffe
	.align		4
        /*0010*/ 	.word	0x00000000
	.align		4
        /*0014*/ 	.word	0xfffffffd
	.align		4
        /*0018*/ 	.word	0x00000000
	.align		4
        /*001c*/ 	.word	0xfffffffc


//--------------------- .text._Z6kernelPiS_S_S_   --------------------------
	.section	.text._Z6kernelPiS_S_S_,"ax",@progbits
	.align	128
        .global         _Z6kernelPiS_S_S_
        .type           _Z6kernelPiS_S_S_,@function
        .size           _Z6kernelPiS_S_S_,(.L_x_1 - _Z6kernelPiS_S_S_)
        .other          _Z6kernelPiS_S_S_,@"STO_CUDA_ENTRY STV_DEFAULT"
_Z6kernelPiS_S_S_:
.text._Z6kernelPiS_S_S_:
[----:B------:R-:W-:Y:S01]  /*0000*/  LDC R1, c[0x0][0x37c] ;  /* 0x0000df00ff017b82 */ /* 0x000fe20000000800 */
[----:B------:R-:W-:Y:S05]  /*0010*/  EXIT ;  /* 0x000000000000794d */ /* 0x000fea0003800000 */
.L_x_0:
[----:B------:R-:W-:-:S00]  /*0020*/  BRA `(.L_x_0) ;  /* 0xfffffffc00fc7947 */ /* 0x000fc0000383ffff */
[----:B------:R-:W-:-:S00]  /*0030*/  NOP ;  /* 0x0000000000007918 */ /* 0x000fc00000000000 */
        /* <DEDUP_REMOVED lines=12> */
.L_x_1:


//--------------------- .nv.shared.reserved.0     --------------------------
	.section	.nv.shared.reserved.0,"aw",@nobits
	.weak		__nv_reservedSMEM_offset_0_alias
	.size		__nv_reservedSMEM_offset_0_alias, 0, 64
	.other		__nv_reservedSMEM_offset_0_alias,@"STO_CUDA_RESERVED_SHARED STV_DEFAULT"
__nv_reservedSMEM_offset_0_alias:
	.zero		0
	.zero		64


//--------------------- .nv.constant0._Z6kernelPiS_S_S_ --------------------------
	.section	.nv.constant0._Z6kernelPiS_S_S_,"a",@progbits
	.sectionflags	@""
	.align	4
.nv.constant0._Z6kernelPiS_S_S_:
	.zero		928


//--------------------- SYMBOLS --------------------------

	.type		.nv.reservedSmem.offset0,@object
	.size		.nv.reservedSmem.offset0,0x4
